//
// Generated by NVIDIA NVVM Compiler
//
// Compiler Build ID: CL-36424714
// Cuda compilation tools, release 13.0, V13.0.88
// Based on NVVM 20.0.0
//

.version 9.0
.target sm_100
.address_size 64


.entry _Z18getGlobalTimerSpin7param_t(
	.param .align 8 .b8 _Z18getGlobalTimerSpin7param_t_param_0[296]
)
{
	.reg .pred 	%p<3>;
	.reg .b32 	%r<4>;
	.reg .b64 	%rd<15>;

	mov.b64 	%rd3, _Z18getGlobalTimerSpin7param_t_param_0;
	// begin inline asm
	mov.u64 %rd4, %globaltimer;
	// end inline asm
	add.s64 	%rd2, %rd4, 1000000000;
$L__BB0_1:
	// begin inline asm
	mov.u64 %rd5, %globaltimer;
	// end inline asm
	setp.lt.u64 	%p1, %rd5, %rd2;
	@%p1 bra 	$L__BB0_1;
	bar.sync 	0;
	mov.u32 	%r1, %tid.x;
	setp.ne.s32 	%p2, %r1, 0;
	@%p2 bra 	$L__BB0_4;
	mov.u64 	%rd6, %rd3;
	ld.param.u64 	%rd7, [%rd6];
	cvta.to.global.u64 	%rd8, %rd7;
	mov.u32 	%r3, %ctaid.x;
	mul.wide.u32 	%rd9, %r3, 8;
	add.s64 	%rd10, %rd8, %rd9;
	st.global.u64 	[%rd10], %rd4;
	// begin inline asm
	mov.u32 %r2, %smid;
	// end inline asm
	ld.param.u64 	%rd11, [%rd6+16];
	cvta.to.global.u64 	%rd12, %rd11;
	mul.wide.u32 	%rd13, %r3, 4;
	add.s64 	%rd14, %rd12, %rd13;
	st.global.u32 	[%rd14], %r2;
$L__BB0_4:
	ret;

}


// ===== COMPILED SASS (sm_100) =====

	.target	sm_100

	.elftype	@"ET_EXEC"


//--------------------- .note.nv.tkinfo           --------------------------
	.section	.note.nv.tkinfo,"",@"SHT_NOTE"
	.sectionflags	@"SHF_NOTE_NV_TKINFO"
	.tkinfo
        /*0018*/ 	.word	0x00000002
        /*0030*/ 	.string	""
        /*0030*/ 	.string	"ptxas"
        /*0030*/ 	.string	"Cuda compilation tools, release 13.0, V13.0.88"
        /*0030*/ 	.string	"Build cuda_13.0.r13.0/compiler.36424714_0"
        /*0030*/ 	.string	"-arch sm_100 -m 64 "



//--------------------- .note.nv.cuinfo           --------------------------
	.section	.note.nv.cuinfo,"",@"SHT_NOTE"
	.sectionflags	@"SHF_NOTE_NV_CUINFO"
        /*0018*/ 	.short	0x0002
        /*001a*/ 	.short	0x0064
        /*001c*/ 	.short	0x0082
	.zero		2


//--------------------- .nv.info                  --------------------------
	.section	.nv.info,"",@"SHT_CUDA_INFO"
	.align	4


	//----- nvinfo : EIATTR_REGCOUNT
	.align		4
        /*0000*/ 	.byte	0x04, 0x2f
        /*0002*/ 	.short	(.L_1 - .L_0)
	.align		4
.L_0:
        /*0004*/ 	.word	index@(_Z18getGlobalTimerSpin7param_t)
        /*0008*/ 	.word	0x0000000e


	//----- nvinfo : EIATTR_FRAME_SIZE
	.align		4
.L_1:
        /*000c*/ 	.byte	0x04, 0x11
        /*000e*/ 	.short	(.L_3 - .L_2)
	.align		4
.L_2:
        /*0010*/ 	.word	index@(_Z18getGlobalTimerSpin7param_t)
        /*0014*/ 	.word	0x00000000


	//----- nvinfo : EIATTR_MIN_STACK_SIZE
	.align		4
.L_3:
        /*0018*/ 	.byte	0x04, 0x12
        /*001a*/ 	.short	(.L_5 - .L_4)
	.align		4
.L_4:
        /*001c*/ 	.word	index@(_Z18getGlobalTimerSpin7param_t)
        /*0020*/ 	.word	0x00000000
.L_5:


//--------------------- .nv.compat                --------------------------
	.section	.nv.compat,"",@"SHT_CUDA_COMPAT_INFO"
	.align	4
        /*0000*/ 	.byte	0x02, 0x09, 0x00, 0x00, 0x02, 0x02, 0x01, 0x00, 0x02, 0x05, 0x05, 0x00, 0x03, 0x07, 0x01, 0x01
        /*0010*/ 	.byte	0x02, 0x03, 0x00, 0x00, 0x02, 0x06, 0x01, 0x00, 0x04, 0x0b, 0x08, 0x00, 0x09, 0x00, 0x00, 0x00
        /*0020*/ 	.byte	0x00, 0x00, 0x00, 0x00


//--------------------- .nv.info._Z18getGlobalTimerSpin7param_t --------------------------
	.section	.nv.info._Z18getGlobalTimerSpin7param_t,"",@"SHT_CUDA_INFO"
	.sectionflags	@""
	.align	4


	//----- nvinfo : EIATTR_CUDA_API_VERSION
	.align		4
        /*0000*/ 	.byte	0x04, 0x37
        /*0002*/ 	.short	(.L_7 - .L_6)
.L_6:
        /*0004*/ 	.word	0x00000082


	//----- nvinfo : EIATTR_KPARAM_INFO
	.align		4
.L_7:
        /*0008*/ 	.byte	0x04, 0x17
        /*000a*/ 	.short	(.L_9 - .L_8)
.L_8:
        /*000c*/ 	.word	0x00000000
        /*0010*/ 	.short	0x0000
        /*0012*/ 	.short	0x0000
        /*0014*/ 	.byte	0x00, 0xf0, 0xa1, 0x04


	//----- nvinfo : EIATTR_SPARSE_MMA_MASK
	.align		4
.L_9:
        /*0018*/ 	.byte	0x03, 0x50
        /*001a*/ 	.short	0x0000


	//----- nvinfo : EIATTR_MAXREG_COUNT
	.align		4
        /*001c*/ 	.byte	0x03, 0x1b
        /*001e*/ 	.short	0x00ff


	//----- nvinfo : EIATTR_NUM_BARRIERS
	.align		4
        /*0020*/ 	.byte	0x02, 0x4c
        /*0022*/ 	.byte	0x01
	.zero		1


	//----- nvinfo : EIATTR_MERCURY_ISA_VERSION
	.align		4
        /*0024*/ 	.byte	0x03, 0x5f
        /*0026*/ 	.short	0x0101


	//----- nvinfo : EIATTR_VRC_CTA_INIT_COUNT
	.align		4
        /*0028*/ 	.byte	0x02, 0x4a
	.zero		1
	.zero		1


	//----- nvinfo : EIATTR_EXIT_INSTR_OFFSETS
	.align		4
        /*002c*/ 	.byte	0x04, 0x1c
        /*002e*/ 	.short	(.L_11 - .L_10)


	//   ....[0]....
.L_10:
        /*0030*/ 	.word	0x000000b0


	//   ....[1]....
        /*0034*/ 	.word	0x00000150


	//----- nvinfo : EIATTR_CBANK_PARAM_SIZE
	.align		4
.L_11:
        /*0038*/ 	.byte	0x03, 0x19
        /*003a*/ 	.short	0x0128


	//----- nvinfo : EIATTR_PARAM_CBANK
	.align		4
        /*003c*/ 	.byte	0x04, 0x0a
        /*003e*/ 	.short	(.L_13 - .L_12)
	.align		4
.L_12:
        /*0040*/ 	.word	index@(.nv.constant0._Z18getGlobalTimerSpin7param_t)
        /*0044*/ 	.short	0x0380
        /*0046*/ 	.short	0x0128


	//----- nvinfo : EIATTR_SW_WAR
	.align		4
.L_13:
        /*0048*/ 	.byte	0x04, 0x36
        /*004a*/ 	.short	(.L_15 - .L_14)
.L_14:
        /*004c*/ 	.word	0x00000008
.L_15:


//--------------------- .nv.callgraph             --------------------------
	.section	.nv.callgraph,"",@"SHT_CUDA_CALLGRAPH"
	.align	4
	.sectionentsize	8
	.align		4
        /*0000*/ 	.word	0x00000000
	.align		4
        /*0004*/ 	.word	0xffffffff
	.align		4
        /*0008*/ 	.word	0x00000000
	.align		4
        /*000c*/ 	.word	0xfffffffe
	.align		4
        /*0010*/ 	.word	0x00000000
	.align		4
        /*0014*/ 	.word	0xfffffffd
	.align		4
        /*0018*/ 	.word	0x00000000
	.align		4
        /*001c*/ 	.word	0xfffffffc


//--------------------- .text._Z18getGlobalTimerSpin7param_t --------------------------
	.section	.text._Z18getGlobalTimerSpin7param_t,"ax",@progbits
	.align	128
.text._Z18getGlobalTimerSpin7param_t:
        .type           _Z18getGlobalTimerSpin7param_t,@function
        .size           _Z18getGlobalTimerSpin7param_t,(.L_x_2 - _Z18getGlobalTimerSpin7param_t)
        .other          _Z18getGlobalTimerSpin7param_t,@"STO_CUDA_ENTRY STV_DEFAULT"
_Z18getGlobalTimerSpin7param_t:
[----:B------:R-:W-:Y:S01]  /*0000*/  LDC R1, c[0x0][0x37c] ;  /* 0x0000df00ff017b82 */ /* 0x000fe20000000800 */
[----:B------:R-:W-:-:S06]  /*0010*/  CS2R R6, SR_GLOBALTIMERLO ;  /* 0x0000000000067805 */ /* 0x000fcc0000015200 */
[----:B------:R-:W-:-:S05]  /*0020*/  IADD3 R5, P0, PT, R6, 0x3b9aca00, RZ ;  /* 0x3b9aca0006057810 */ /* 0x000fca0007f1e0ff */
[----:B------:R-:W-:-:S08]  /*0030*/  IMAD.X R9, RZ, RZ, R7, P0 ;  /* 0x000000ffff097224 */ /* 0x000fd000000e0607 */
.L_x_0:
[----:B------:R-:W-:-:S06]  /*0040*/  CS2R R2, SR_GLOBALTIMERLO ;  /* 0x0000000000027805 */ /* 0x000fcc0000015200 */
[----:B------:R-:W-:-:S04]  /*0050*/  ISETP.GE.U32.AND P0, PT, R2, R5, PT ;  /* 0x000000050200720c */ /* 0x000fc80003f06070 */
[----:B------:R-:W-:-:S13]  /*0060*/  ISETP.GE.U32.AND.EX P0, PT, R3, R9, PT, P0 ;  /* 0x000000090300720c */ /* 0x000fda0003f06100 */
[----:B------:R-:W-:Y:S05]  /*0070*/  @!P0 BRA `(.L_x_0) ;  /* 0xfffffffc00f08947 */ /* 0x000fea000383ffff */
[----:B------:R-:W0:Y:S01]  /*0080*/  S2R R0, SR_TID.X ;  /* 0x0000000000007919 */ /* 0x000e220000002100 */
[----:B------:R-:W-:Y:S01]  /*0090*/  BAR.SYNC.DEFER_BLOCKING 0x0 ;  /* 0x0000000000007b1d */ /* 0x000fe20000010000 */
[----:B0-----:R-:W-:-:S13]  /*00a0*/  ISETP.NE.AND P0, PT, R0, RZ, PT ;  /* 0x000000ff0000720c */ /* 0x001fda0003f05270 */
[----:B------:R-:W-:Y:S05]  /*00b0*/  @P0 EXIT ;  /* 0x000000000000094d */ /* 0x000fea0003800000 */
[----:B------:R-:W0:Y:S01]  /*00c0*/  S2R R9, SR_CTAID.X ;  /* 0x0000000000097919 */ /* 0x000e220000002500 */
[----:B------:R-:W0:Y:S01]  /*00d0*/  LDC.64 R2, c[0x0][0x380] ;  /* 0x0000e000ff027b82 */ /* 0x000e220000000a00 */
[----:B------:R-:W1:Y:S01]  /*00e0*/  LDCU.64 UR4, c[0x0][0x358] ;  /* 0x00006b00ff0477ac */ /* 0x000e620008000a00 */
[----:B------:R-:W2:Y:S06]  /*00f0*/  S2R R11, SR_VIRTUALSMID ;  /* 0x00000000000b7919 */ /* 0x000eac0000004300 */
[----:B------:R-:W3:Y:S01]  /*0100*/  LDC.64 R4, c[0x0][0x390] ;  /* 0x0000e400ff047b82 */ /* 0x000ee20000000a00 */
[----:B0-----:R-:W-:-:S04]  /*0110*/  IMAD.WIDE.U32 R2, R9, 0x8, R2 ;  /* 0x0000000809027825 */ /* 0x001fc800078e0002 */
[----:B---3--:R-:W-:Y:S01]  /*0120*/  IMAD.WIDE.U32 R4, R9, 0x4, R4 ;  /* 0x0000000409047825 */ /* 0x008fe200078e0004 */
[----:B-1----:R-:W-:Y:S04]  /*0130*/  STG.E.64 desc[UR4][R2.64], R6 ;  /* 0x0000000602007986 */ /* 0x002fe8000c101b04 */
[----:B--2---:R-:W-:Y:S01]  /*0140*/  STG.E desc[UR4][R4.64], R11 ;  /* 0x0000000b04007986 */ /* 0x004fe2000c101904 */
[----:B------:R-:W-:Y:S05]  /*0150*/  EXIT ;  /* 0x000000000000794d */ /* 0x000fea0003800000 */
.L_x_1:
[----:B------:R-:W-:-:S00]  /*0160*/  BRA `(.L_x_1) ;  /* 0xfffffffc00fc7947 */ /* 0x000fc0000383ffff */
[----:B------:R-:W-:-:S00]  /*0170*/  NOP ;  /* 0x0000000000007918 */ /* 0x000fc00000000000 */
        /* <DEDUP_REMOVED lines=8> */
.L_x_2:


//--------------------- .nv.shared.reserved.0     --------------------------
	.section	.nv.shared.reserved.0,"aw",@nobits
	.weak		__nv_reservedSMEM_offset_0_alias
	.size		__nv_reservedSMEM_offset_0_alias, 0, 64
	.other		__nv_reservedSMEM_offset_0_alias,@"STO_CUDA_RESERVED_SHARED STV_DEFAULT"
__nv_reservedSMEM_offset_0_alias:
	.zero		0
	.zero		64


//--------------------- .nv.constant0._Z18getGlobalTimerSpin7param_t --------------------------
	.section	.nv.constant0._Z18getGlobalTimerSpin7param_t,"a",@progbits
	.sectionflags	@""
	.align	4
.nv.constant0._Z18getGlobalTimerSpin7param_t:
	.zero		1192


//--------------------- SYMBOLS --------------------------

	.type		.nv.reservedSmem.offset0,@object
	.size		.nv.reservedSmem.offset0,0x4
